//
// Generated by NVIDIA NVVM Compiler
//
// Compiler Build ID: CL-36424714
// Cuda compilation tools, release 13.0, V13.0.88
// Based on NVVM 20.0.0
//

.version 9.0
.target sm_100
.address_size 64

	// .globl	_Z15transpose_naivePfS_ii

.visible .entry _Z15transpose_naivePfS_ii(
	.param .u64 .ptr .align 1 _Z15transpose_naivePfS_ii_param_0,
	.param .u64 .ptr .align 1 _Z15transpose_naivePfS_ii_param_1,
	.param .u32 _Z15transpose_naivePfS_ii_param_2,
	.param .u32 _Z15transpose_naivePfS_ii_param_3
)
{
	.reg .pred 	%p<4>;
	.reg .b32 	%r<15>;
	.reg .b32 	%f<2>;
	.reg .b64 	%rd<9>;

	ld.param.u64 	%rd1, [_Z15transpose_naivePfS_ii_param_0];
	ld.param.u64 	%rd2, [_Z15transpose_naivePfS_ii_param_1];
	ld.param.u32 	%r5, [_Z15transpose_naivePfS_ii_param_2];
	ld.param.u32 	%r4, [_Z15transpose_naivePfS_ii_param_3];
	mov.u32 	%r6, %ctaid.x;
	mov.u32 	%r7, %ntid.x;
	mov.u32 	%r8, %tid.x;
	mad.lo.s32 	%r1, %r6, %r7, %r8;
	mov.u32 	%r9, %ctaid.y;
	mov.u32 	%r10, %ntid.y;
	mov.u32 	%r11, %tid.y;
	mad.lo.s32 	%r12, %r9, %r10, %r11;
	setp.ge.s32 	%p1, %r1, %r4;
	setp.ge.s32 	%p2, %r12, %r5;
	or.pred  	%p3, %p1, %p2;
	@%p3 bra 	$L__BB0_2;
	cvta.to.global.u64 	%rd3, %rd2;
	cvta.to.global.u64 	%rd4, %rd1;
	mad.lo.s32 	%r13, %r4, %r12, %r1;
	mad.lo.s32 	%r14, %r5, %r1, %r12;
	mul.wide.s32 	%rd5, %r13, 4;
	add.s64 	%rd6, %rd3, %rd5;
	ld.global.f32 	%f1, [%rd6];
	mul.wide.s32 	%rd7, %r14, 4;
	add.s64 	%rd8, %rd4, %rd7;
	st.global.f32 	[%rd8], %f1;
$L__BB0_2:
	ret;

}


// ===== COMPILED SASS (sm_100) =====

	.target	sm_100

	.elftype	@"ET_EXEC"


//--------------------- .note.nv.tkinfo           --------------------------
	.section	.note.nv.tkinfo,"",@"SHT_NOTE"
	.sectionflags	@"SHF_NOTE_NV_TKINFO"
	.tkinfo
        /*0018*/ 	.word	0x00000002
        /*0030*/ 	.string	""
        /*0030*/ 	.string	"ptxas"
        /*0030*/ 	.string	"Cuda compilation tools, release 13.0, V13.0.88"
        /*0030*/ 	.string	"Build cuda_13.0.r13.0/compiler.36424714_0"
        /*0030*/ 	.string	"-arch sm_100 -m 64 "



//--------------------- .note.nv.cuinfo           --------------------------
	.section	.note.nv.cuinfo,"",@"SHT_NOTE"
	.sectionflags	@"SHF_NOTE_NV_CUINFO"
        /*0018*/ 	.short	0x0002
        /*001a*/ 	.short	0x0064
        /*001c*/ 	.short	0x0082
	.zero		2


//--------------------- .nv.info                  --------------------------
	.section	.nv.info,"",@"SHT_CUDA_INFO"
	.align	4


	//----- nvinfo : EIATTR_REGCOUNT
	.align		4
        /*0000*/ 	.byte	0x04, 0x2f
        /*0002*/ 	.short	(.L_1 - .L_0)
	.align		4
.L_0:
        /*0004*/ 	.word	index@(_Z15transpose_naivePfS_ii)
        /*0008*/ 	.word	0x0000000a


	//----- nvinfo : EIATTR_FRAME_SIZE
	.align		4
.L_1:
        /*000c*/ 	.byte	0x04, 0x11
        /*000e*/ 	.short	(.L_3 - .L_2)
	.align		4
.L_2:
        /*0010*/ 	.word	index@(_Z15transpose_naivePfS_ii)
        /*0014*/ 	.word	0x00000000


	//----- nvinfo : EIATTR_MIN_STACK_SIZE
	.align		4
.L_3:
        /*0018*/ 	.byte	0x04, 0x12
        /*001a*/ 	.short	(.L_5 - .L_4)
	.align		4
.L_4:
        /*001c*/ 	.word	index@(_Z15transpose_naivePfS_ii)
        /*0020*/ 	.word	0x00000000
.L_5:


//--------------------- .nv.compat                --------------------------
	.section	.nv.compat,"",@"SHT_CUDA_COMPAT_INFO"
	.align	4
        /*0000*/ 	.byte	0x02, 0x09, 0x00, 0x00, 0x02, 0x02, 0x01, 0x00, 0x02, 0x05, 0x05, 0x00, 0x03, 0x07, 0x01, 0x01
        /*0010*/ 	.byte	0x02, 0x03, 0x00, 0x00, 0x02, 0x06, 0x01, 0x00, 0x04, 0x0b, 0x08, 0x00, 0x09, 0x00, 0x00, 0x00
        /*0020*/ 	.byte	0x00, 0x00, 0x00, 0x00


//--------------------- .nv.info._Z15transpose_naivePfS_ii --------------------------
	.section	.nv.info._Z15transpose_naivePfS_ii,"",@"SHT_CUDA_INFO"
	.sectionflags	@""
	.align	4


	//----- nvinfo : EIATTR_CUDA_API_VERSION
	.align		4
        /*0000*/ 	.byte	0x04, 0x37
        /*0002*/ 	.short	(.L_7 - .L_6)
.L_6:
        /*0004*/ 	.word	0x00000082


	//----- nvinfo : EIATTR_KPARAM_INFO
	.align		4
.L_7:
        /*0008*/ 	.byte	0x04, 0x17
        /*000a*/ 	.short	(.L_9 - .L_8)
.L_8:
        /*000c*/ 	.word	0x00000000
        /*0010*/ 	.short	0x0003
        /*0012*/ 	.short	0x0014
        /*0014*/ 	.byte	0x00, 0xf0, 0x11, 0x00


	//----- nvinfo : EIATTR_KPARAM_INFO
	.align		4
.L_9:
        /*0018*/ 	.byte	0x04, 0x17
        /*001a*/ 	.short	(.L_11 - .L_10)
.L_10:
        /*001c*/ 	.word	0x00000000
        /*0020*/ 	.short	0x0002
        /*0022*/ 	.short	0x0010
        /*0024*/ 	.byte	0x00, 0xf0, 0x11, 0x00


	//----- nvinfo : EIATTR_KPARAM_INFO
	.align		4
.L_11:
        /*0028*/ 	.byte	0x04, 0x17
        /*002a*/ 	.short	(.L_13 - .L_12)
.L_12:
        /*002c*/ 	.word	0x00000000
        /*0030*/ 	.short	0x0001
        /*0032*/ 	.short	0x0008
        /*0034*/ 	.byte	0x00, 0xf5, 0x21, 0x00


	//----- nvinfo : EIATTR_KPARAM_INFO
	.align		4
.L_13:
        /*0038*/ 	.byte	0x04, 0x17
        /*003a*/ 	.short	(.L_15 - .L_14)
.L_14:
        /*003c*/ 	.word	0x00000000
        /*0040*/ 	.short	0x0000
        /*0042*/ 	.short	0x0000
        /*0044*/ 	.byte	0x00, 0xf5, 0x21, 0x00


	//----- nvinfo : EIATTR_SPARSE_MMA_MASK
	.align		4
.L_15:
        /*0048*/ 	.byte	0x03, 0x50
        /*004a*/ 	.short	0x0000


	//----- nvinfo : EIATTR_MAXREG_COUNT
	.align		4
        /*004c*/ 	.byte	0x03, 0x1b
        /*004e*/ 	.short	0x00ff


	//----- nvinfo : EIATTR_MERCURY_ISA_VERSION
	.align		4
        /*0050*/ 	.byte	0x03, 0x5f
        /*0052*/ 	.short	0x0101


	//----- nvinfo : EIATTR_VRC_CTA_INIT_COUNT
	.align		4
        /*0054*/ 	.byte	0x02, 0x4a
	.zero		1
	.zero		1


	//----- nvinfo : EIATTR_EXIT_INSTR_OFFSETS
	.align		4
        /*0058*/ 	.byte	0x04, 0x1c
        /*005a*/ 	.short	(.L_17 - .L_16)


	//   ....[0]....
.L_16:
        /*005c*/ 	.word	0x000000c0


	//   ....[1]....
        /*0060*/ 	.word	0x00000160


	//----- nvinfo : EIATTR_CBANK_PARAM_SIZE
	.align		4
.L_17:
        /*0064*/ 	.byte	0x03, 0x19
        /*0066*/ 	.short	0x0018


	//----- nvinfo : EIATTR_PARAM_CBANK
	.align		4
        /*0068*/ 	.byte	0x04, 0x0a
        /*006a*/ 	.short	(.L_19 - .L_18)
	.align		4
.L_18:
        /*006c*/ 	.word	index@(.nv.constant0._Z15transpose_naivePfS_ii)
        /*0070*/ 	.short	0x0380
        /*0072*/ 	.short	0x0018


	//----- nvinfo : EIATTR_SW_WAR
	.align		4
.L_19:
        /*0074*/ 	.byte	0x04, 0x36
        /*0076*/ 	.short	(.L_21 - .L_20)
.L_20:
        /*0078*/ 	.word	0x00000008
.L_21:


//--------------------- .nv.callgraph             --------------------------
	.section	.nv.callgraph,"",@"SHT_CUDA_CALLGRAPH"
	.align	4
	.sectionentsize	8
	.align		4
        /*0000*/ 	.word	0x00000000
	.align		4
        /*0004*/ 	.word	0xffffffff
	.align		4
        /*0008*/ 	.word	0x00000000
	.align		4
        /*000c*/ 	.word	0xfffffffe
	.align		4
        /*0010*/ 	.word	0x00000000
	.align		4
        /*0014*/ 	.word	0xfffffffd
	.align		4
        /*0018*/ 	.word	0x00000000
	.align		4
        /*001c*/ 	.word	0xfffffffc


//--------------------- .text._Z15transpose_naivePfS_ii --------------------------
	.section	.text._Z15transpose_naivePfS_ii,"ax",@progbits
	.align	128
        .global         _Z15transpose_naivePfS_ii
        .type           _Z15transpose_naivePfS_ii,@function
        .size           _Z15transpose_naivePfS_ii,(.L_x_1 - _Z15transpose_naivePfS_ii)
        .other          _Z15transpose_naivePfS_ii,@"STO_CUDA_ENTRY STV_DEFAULT"
_Z15transpose_naivePfS_ii:
.text._Z15transpose_naivePfS_ii:
[----:B------:R-:W-:Y:S01]  /*0000*/  LDC R1, c[0x0][0x37c] ;  /* 0x0000df00ff017b82 */ /* 0x000fe20000000800 */
[----:B------:R-:W0:Y:S07]  /*0010*/  S2R R2, SR_TID.Y ;  /* 0x0000000000027919 */ /* 0x000e2e0000002200 */
[----:B------:R-:W1:Y:S01]  /*0020*/  LDC R0, c[0x0][0x360] ;  /* 0x0000d800ff007b82 */ /* 0x000e620000000800 */
[----:B------:R-:W2:Y:S01]  /*0030*/  LDCU.64 UR6, c[0x0][0x390] ;  /* 0x00007200ff0677ac */ /* 0x000ea20008000a00 */
[----:B------:R-:W1:Y:S06]  /*0040*/  S2R R3, SR_TID.X ;  /* 0x0000000000037919 */ /* 0x000e6c0000002100 */
[----:B------:R-:W0:Y:S08]  /*0050*/  S2UR UR5, SR_CTAID.Y ;  /* 0x00000000000579c3 */ /* 0x000e300000002600 */
[----:B------:R-:W0:Y:S08]  /*0060*/  LDC R7, c[0x0][0x364] ;  /* 0x0000d900ff077b82 */ /* 0x000e300000000800 */
[----:B------:R-:W1:Y:S01]  /*0070*/  S2UR UR4, SR_CTAID.X ;  /* 0x00000000000479c3 */ /* 0x000e620000002500 */
[----:B0-----:R-:W-:-:S05]  /*0080*/  IMAD R7, R7, UR5, R2 ;  /* 0x0000000507077c24 */ /* 0x001fca000f8e0202 */
[----:B--2---:R-:W-:Y:S01]  /*0090*/  ISETP.GE.AND P0, PT, R7, UR6, PT ;  /* 0x0000000607007c0c */ /* 0x004fe2000bf06270 */
[----:B-1----:R-:W-:-:S05]  /*00a0*/  IMAD R0, R0, UR4, R3 ;  /* 0x0000000400007c24 */ /* 0x002fca000f8e0203 */
[----:B------:R-:W-:-:S13]  /*00b0*/  ISETP.GE.OR P0, PT, R0, UR7, P0 ;  /* 0x0000000700007c0c */ /* 0x000fda0008706670 */
[----:B------:R-:W-:Y:S05]  /*00c0*/  @P0 EXIT ;  /* 0x000000000000094d */ /* 0x000fea0003800000 */
[----:B------:R-:W0:Y:S01]  /*00d0*/  LDC.64 R2, c[0x0][0x388] ;  /* 0x0000e200ff027b82 */ /* 0x000e220000000a00 */
[----:B------:R-:W1:Y:S01]  /*00e0*/  LDCU.64 UR4, c[0x0][0x358] ;  /* 0x00006b00ff0477ac */ /* 0x000e620008000a00 */
[----:B------:R-:W-:-:S04]  /*00f0*/  IMAD R5, R7, UR7, R0 ;  /* 0x0000000707057c24 */ /* 0x000fc8000f8e0200 */
[----:B0-----:R-:W-:Y:S02]  /*0100*/  IMAD.WIDE R2, R5, 0x4, R2 ;  /* 0x0000000405027825 */ /* 0x001fe400078e0202 */
[----:B------:R-:W0:Y:S04]  /*0110*/  LDC.64 R4, c[0x0][0x380] ;  /* 0x0000e000ff047b82 */ /* 0x000e280000000a00 */
[----:B-1----:R-:W2:Y:S01]  /*0120*/  LDG.E R3, desc[UR4][R2.64] ;  /* 0x0000000402037981 */ /* 0x002ea2000c1e1900 */
[----:B------:R-:W-:-:S04]  /*0130*/  IMAD R7, R0, UR6, R7 ;  /* 0x0000000600077c24 */ /* 0x000fc8000f8e0207 */
[----:B0-----:R-:W-:-:S05]  /*0140*/  IMAD.WIDE R4, R7, 0x4, R4 ;  /* 0x0000000407047825 */ /* 0x001fca00078e0204 */
[----:B--2---:R-:W-:Y:S01]  /*0150*/  STG.E desc[UR4][R4.64], R3 ;  /* 0x0000000304007986 */ /* 0x004fe2000c101904 */
[----:B------:R-:W-:Y:S05]  /*0160*/  EXIT ;  /* 0x000000000000794d */ /* 0x000fea0003800000 */
.L_x_0:
[----:B------:R-:W-:-:S00]  /*0170*/  BRA `(.L_x_0) ;  /* 0xfffffffc00fc7947 */ /* 0x000fc0000383ffff */
[----:B------:R-:W-:-:S00]  /*0180*/  NOP ;  /* 0x0000000000007918 */ /* 0x000fc00000000000 */
[----:B------:R-:W-:-:S00]  /*0190*/  NOP ;  /* 0x0000000000007918 */ /* 0x000fc00000000000 */
[----:B------:R-:W-:-:S00]  /*01a0*/  NOP ;  /* 0x0000000000007918 */ /* 0x000fc00000000000 */
[----:B------:R-:W-:-:S00]  /*01b0*/  NOP ;  /* 0x0000000000007918 */ /* 0x000fc00000000000 */
[----:B------:R-:W-:-:S00]  /*01c0*/  NOP ;  /* 0x0000000000007918 */ /* 0x000fc00000000000 */
[----:B------:R-:W-:-:S00]  /*01d0*/  NOP ;  /* 0x0000000000007918 */ /* 0x000fc00000000000 */
[----:B------:R-:W-:-:S00]  /*01e0*/  NOP ;  /* 0x0000000000007918 */ /* 0x000fc00000000000 */
[----:B------:R-:W-:-:S00]  /*01f0*/  NOP ;  /* 0x0000000000007918 */ /* 0x000fc00000000000 */
.L_x_1:


//--------------------- .nv.shared.reserved.0     --------------------------
	.section	.nv.shared.reserved.0,"aw",@nobits
	.weak		__nv_reservedSMEM_offset_0_alias
	.size		__nv_reservedSMEM_offset_0_alias, 0, 64
	.other		__nv_reservedSMEM_offset_0_alias,@"STO_CUDA_RESERVED_SHARED STV_DEFAULT"
__nv_reservedSMEM_offset_0_alias:
	.zero		0
	.zero		64


//--------------------- .nv.constant0._Z15transpose_naivePfS_ii --------------------------
	.section	.nv.constant0._Z15transpose_naivePfS_ii,"a",@progbits
	.sectionflags	@""
	.align	4
.nv.constant0._Z15transpose_naivePfS_ii:
	.zero		920


//--------------------- SYMBOLS --------------------------

	.type		.nv.reservedSmem.offset0,@object
	.size		.nv.reservedSmem.offset0,0x4
